//
// Generated by NVIDIA NVVM Compiler
//
// Compiler Build ID: CL-36424714
// Cuda compilation tools, release 13.0, V13.0.88
// Based on NVVM 20.0.0
//

.version 9.0
.target sm_100
.address_size 64

	// .globl	_Z13fill_worklistiPiS_S_S_S_S_

.visible .entry _Z13fill_worklistiPiS_S_S_S_S_(
	.param .u32 _Z13fill_worklistiPiS_S_S_S_S__param_0,
	.param .u64 .ptr .align 1 _Z13fill_worklistiPiS_S_S_S_S__param_1,
	.param .u64 .ptr .align 1 _Z13fill_worklistiPiS_S_S_S_S__param_2,
	.param .u64 .ptr .align 1 _Z13fill_worklistiPiS_S_S_S_S__param_3,
	.param .u64 .ptr .align 1 _Z13fill_worklistiPiS_S_S_S_S__param_4,
	.param .u64 .ptr .align 1 _Z13fill_worklistiPiS_S_S_S_S__param_5,
	.param .u64 .ptr .align 1 _Z13fill_worklistiPiS_S_S_S_S__param_6
)
{
	.reg .pred 	%p<2>;
	.reg .b32 	%r<11>;
	.reg .b64 	%rd<20>;

	ld.param.u32 	%r2, [_Z13fill_worklistiPiS_S_S_S_S__param_0];
	ld.param.u64 	%rd1, [_Z13fill_worklistiPiS_S_S_S_S__param_1];
	ld.param.u64 	%rd2, [_Z13fill_worklistiPiS_S_S_S_S__param_2];
	ld.param.u64 	%rd3, [_Z13fill_worklistiPiS_S_S_S_S__param_4];
	ld.param.u64 	%rd4, [_Z13fill_worklistiPiS_S_S_S_S__param_5];
	ld.param.u64 	%rd5, [_Z13fill_worklistiPiS_S_S_S_S__param_6];
	mov.u32 	%r3, %ctaid.x;
	mov.u32 	%r4, %ntid.x;
	mov.u32 	%r5, %tid.x;
	mad.lo.s32 	%r1, %r3, %r4, %r5;
	setp.ge.s32 	%p1, %r1, %r2;
	@%p1 bra 	$L__BB0_2;
	cvta.to.global.u64 	%rd6, %rd3;
	cvta.to.global.u64 	%rd7, %rd5;
	cvta.to.global.u64 	%rd8, %rd4;
	cvta.to.global.u64 	%rd9, %rd2;
	cvta.to.global.u64 	%rd10, %rd1;
	mul.wide.s32 	%rd11, %r1, 4;
	add.s64 	%rd12, %rd6, %rd11;
	ld.global.u32 	%r6, [%rd12];
	mul.wide.s32 	%rd13, %r6, 4;
	add.s64 	%rd14, %rd7, %rd13;
	ld.global.u32 	%r7, [%rd14];
	add.s64 	%rd15, %rd8, %rd11;
	ld.global.u32 	%r8, [%rd15];
	add.s32 	%r9, %r8, %r7;
	mul.wide.s32 	%rd16, %r9, 4;
	add.s64 	%rd17, %rd9, %rd16;
	atom.global.inc.u32 	%r10, [%rd17], 100002;
	mul.wide.s32 	%rd18, %r10, 4;
	add.s64 	%rd19, %rd10, %rd18;
	st.global.u32 	[%rd19], %r1;
$L__BB0_2:
	ret;

}
	// .globl	_Z17evaluate_worklistiPiS_S_S_S_S_S_S_S_S_S_S_
.visible .entry _Z17evaluate_worklistiPiS_S_S_S_S_S_S_S_S_S_S_(
	.param .u32 _Z17evaluate_worklistiPiS_S_S_S_S_S_S_S_S_S_S__param_0,
	.param .u64 .ptr .align 1 _Z17evaluate_worklistiPiS_S_S_S_S_S_S_S_S_S_S__param_1,
	.param .u64 .ptr .align 1 _Z17evaluate_worklistiPiS_S_S_S_S_S_S_S_S_S_S__param_2,
	.param .u64 .ptr .align 1 _Z17evaluate_worklistiPiS_S_S_S_S_S_S_S_S_S_S__param_3,
	.param .u64 .ptr .align 1 _Z17evaluate_worklistiPiS_S_S_S_S_S_S_S_S_S_S__param_4,
	.param .u64 .ptr .align 1 _Z17evaluate_worklistiPiS_S_S_S_S_S_S_S_S_S_S__param_5,
	.param .u64 .ptr .align 1 _Z17evaluate_worklistiPiS_S_S_S_S_S_S_S_S_S_S__param_6,
	.param .u64 .ptr .align 1 _Z17evaluate_worklistiPiS_S_S_S_S_S_S_S_S_S_S__param_7,
	.param .u64 .ptr .align 1 _Z17evaluate_worklistiPiS_S_S_S_S_S_S_S_S_S_S__param_8,
	.param .u64 .ptr .align 1 _Z17evaluate_worklistiPiS_S_S_S_S_S_S_S_S_S_S__param_9,
	.param .u64 .ptr .align 1 _Z17evaluate_worklistiPiS_S_S_S_S_S_S_S_S_S_S__param_10,
	.param .u64 .ptr .align 1 _Z17evaluate_worklistiPiS_S_S_S_S_S_S_S_S_S_S__param_11,
	.param .u64 .ptr .align 1 _Z17evaluate_worklistiPiS_S_S_S_S_S_S_S_S_S_S__param_12
)
{
	.reg .pred 	%p<8>;
	.reg .b32 	%r<40>;
	.reg .b64 	%rd<38>;

	ld.param.u32 	%r17, [_Z17evaluate_worklistiPiS_S_S_S_S_S_S_S_S_S_S__param_0];
	ld.param.u64 	%rd12, [_Z17evaluate_worklistiPiS_S_S_S_S_S_S_S_S_S_S__param_2];
	ld.param.u64 	%rd13, [_Z17evaluate_worklistiPiS_S_S_S_S_S_S_S_S_S_S__param_4];
	ld.param.u64 	%rd14, [_Z17evaluate_worklistiPiS_S_S_S_S_S_S_S_S_S_S__param_7];
	ld.param.u64 	%rd15, [_Z17evaluate_worklistiPiS_S_S_S_S_S_S_S_S_S_S__param_8];
	ld.param.u64 	%rd16, [_Z17evaluate_worklistiPiS_S_S_S_S_S_S_S_S_S_S__param_9];
	ld.param.u64 	%rd17, [_Z17evaluate_worklistiPiS_S_S_S_S_S_S_S_S_S_S__param_10];
	ld.param.u64 	%rd18, [_Z17evaluate_worklistiPiS_S_S_S_S_S_S_S_S_S_S__param_11];
	ld.param.u64 	%rd19, [_Z17evaluate_worklistiPiS_S_S_S_S_S_S_S_S_S_S__param_12];
	cvta.to.global.u64 	%rd1, %rd19;
	mov.u32 	%r18, %ctaid.x;
	mov.u32 	%r19, %ntid.x;
	mov.u32 	%r20, %tid.x;
	mad.lo.s32 	%r1, %r18, %r19, %r20;
	setp.ge.s32 	%p1, %r1, %r17;
	@%p1 bra 	$L__BB1_11;
	cvta.to.global.u64 	%rd20, %rd15;
	mul.wide.s32 	%rd21, %r1, 4;
	add.s64 	%rd2, %rd20, %rd21;
	ld.global.u32 	%r39, [%rd2];
	setp.lt.s32 	%p2, %r39, 1;
	@%p2 bra 	$L__BB1_11;
	ld.param.u64 	%rd37, [_Z17evaluate_worklistiPiS_S_S_S_S_S_S_S_S_S_S__param_1];
	cvta.to.global.u64 	%rd22, %rd12;
	add.s64 	%rd3, %rd22, %rd21;
	mad.lo.s32 	%r3, %r1, 24, -1;
	cvta.to.global.u64 	%rd24, %rd14;
	add.s64 	%rd4, %rd24, %rd21;
	cvta.to.global.u64 	%rd5, %rd37;
	cvta.to.global.u64 	%rd6, %rd16;
	cvta.to.global.u64 	%rd7, %rd17;
	cvta.to.global.u64 	%rd8, %rd13;
	cvta.to.global.u64 	%rd9, %rd18;
	mov.b32 	%r36, 0;
$L__BB1_3:
	ld.global.u32 	%r22, [%rd3];
	add.s32 	%r23, %r22, %r36;
	mul.wide.s32 	%rd25, %r23, 4;
	add.s64 	%rd26, %rd5, %rd25;
	ld.global.u32 	%r6, [%rd26];
	mul.wide.s32 	%rd27, %r6, 4;
	add.s64 	%rd28, %rd6, %rd27;
	ld.global.u32 	%r24, [%rd28];
	add.s32 	%r7, %r3, %r24;
	add.s64 	%rd10, %rd7, %rd27;
	ld.global.u32 	%r8, [%rd10];
	setp.lt.s32 	%p3, %r8, 1;
	@%p3 bra 	$L__BB1_9;
	ld.global.u32 	%r9, [%rd4];
	mov.b32 	%r37, 0;
$L__BB1_5:
	add.s32 	%r26, %r37, %r7;
	mul.wide.s32 	%rd29, %r26, 4;
	add.s64 	%rd30, %rd1, %rd29;
	ld.global.u32 	%r27, [%rd30];
	setp.eq.s32 	%p4, %r27, %r9;
	@%p4 bra 	$L__BB1_10;
	add.s32 	%r37, %r37, 1;
	setp.lt.s32 	%p5, %r37, %r8;
	@%p5 bra 	$L__BB1_5;
	mov.b32 	%r38, 0;
$L__BB1_8:
	add.s32 	%r29, %r38, %r7;
	mul.wide.s32 	%rd31, %r29, 4;
	add.s64 	%rd32, %rd1, %rd31;
	ld.global.u32 	%r30, [%rd32];
	add.s32 	%r31, %r30, 1;
	st.global.u32 	[%rd32], %r31;
	add.s32 	%r38, %r38, 1;
	ld.global.u32 	%r32, [%rd10];
	setp.lt.s32 	%p6, %r38, %r32;
	@%p6 bra 	$L__BB1_8;
$L__BB1_9:
	mul.wide.s32 	%rd33, %r6, 4;
	add.s64 	%rd34, %rd8, %rd33;
	ld.global.u32 	%r33, [%rd34];
	mul.wide.s32 	%rd35, %r33, 4;
	add.s64 	%rd36, %rd9, %rd35;
	atom.global.inc.u32 	%r34, [%rd36], 100002;
	ld.global.u32 	%r39, [%rd2];
$L__BB1_10:
	add.s32 	%r36, %r36, 1;
	setp.lt.s32 	%p7, %r36, %r39;
	@%p7 bra 	$L__BB1_3;
$L__BB1_11:
	ret;

}


// ===== COMPILED SASS (sm_100) =====

	.target	sm_100

	.elftype	@"ET_EXEC"


//--------------------- .note.nv.tkinfo           --------------------------
	.section	.note.nv.tkinfo,"",@"SHT_NOTE"
	.sectionflags	@"SHF_NOTE_NV_TKINFO"
	.tkinfo
        /*0018*/ 	.word	0x00000002
        /*0030*/ 	.string	""
        /*0030*/ 	.string	"ptxas"
        /*0030*/ 	.string	"Cuda compilation tools, release 13.0, V13.0.88"
        /*0030*/ 	.string	"Build cuda_13.0.r13.0/compiler.36424714_0"
        /*0030*/ 	.string	"-arch sm_100 -m 64 "



//--------------------- .note.nv.cuinfo           --------------------------
	.section	.note.nv.cuinfo,"",@"SHT_NOTE"
	.sectionflags	@"SHF_NOTE_NV_CUINFO"
        /*0018*/ 	.short	0x0002
        /*001a*/ 	.short	0x0064
        /*001c*/ 	.short	0x0082
	.zero		2


//--------------------- .nv.info                  --------------------------
	.section	.nv.info,"",@"SHT_CUDA_INFO"
	.align	4


	//----- nvinfo : EIATTR_REGCOUNT
	.align		4
        /*0000*/ 	.byte	0x04, 0x2f
        /*0002*/ 	.short	(.L_1 - .L_0)
	.align		4
.L_0:
        /*0004*/ 	.word	index@(_Z13fill_worklistiPiS_S_S_S_S_)
        /*0008*/ 	.word	0x00000012


	//----- nvinfo : EIATTR_FRAME_SIZE
	.align		4
.L_1:
        /*000c*/ 	.byte	0x04, 0x11
        /*000e*/ 	.short	(.L_3 - .L_2)
	.align		4
.L_2:
        /*0010*/ 	.word	index@(_Z13fill_worklistiPiS_S_S_S_S_)
        /*0014*/ 	.word	0x00000000


	//----- nvinfo : EIATTR_REGCOUNT
	.align		4
.L_3:
        /*0018*/ 	.byte	0x04, 0x2f
        /*001a*/ 	.short	(.L_5 - .L_4)
	.align		4
.L_4:
        /*001c*/ 	.word	index@(_Z17evaluate_worklistiPiS_S_S_S_S_S_S_S_S_S_S_)
        /*0020*/ 	.word	0x00000018


	//----- nvinfo : EIATTR_FRAME_SIZE
	.align		4
.L_5:
        /*0024*/ 	.byte	0x04, 0x11
        /*0026*/ 	.short	(.L_7 - .L_6)
	.align		4
.L_6:
        /*0028*/ 	.word	index@(_Z17evaluate_worklistiPiS_S_S_S_S_S_S_S_S_S_S_)
        /*002c*/ 	.word	0x00000000


	//----- nvinfo : EIATTR_MIN_STACK_SIZE
	.align		4
.L_7:
        /*0030*/ 	.byte	0x04, 0x12
        /*0032*/ 	.short	(.L_9 - .L_8)
	.align		4
.L_8:
        /*0034*/ 	.word	index@(_Z17evaluate_worklistiPiS_S_S_S_S_S_S_S_S_S_S_)
        /*0038*/ 	.word	0x00000000


	//----- nvinfo : EIATTR_MIN_STACK_SIZE
	.align		4
.L_9:
        /*003c*/ 	.byte	0x04, 0x12
        /*003e*/ 	.short	(.L_11 - .L_10)
	.align		4
.L_10:
        /*0040*/ 	.word	index@(_Z13fill_worklistiPiS_S_S_S_S_)
        /*0044*/ 	.word	0x00000000
.L_11:


//--------------------- .nv.compat                --------------------------
	.section	.nv.compat,"",@"SHT_CUDA_COMPAT_INFO"
	.align	4
        /*0000*/ 	.byte	0x02, 0x09, 0x00, 0x00, 0x02, 0x02, 0x01, 0x00, 0x02, 0x05, 0x05, 0x00, 0x03, 0x07, 0x01, 0x01
        /*0010*/ 	.byte	0x02, 0x03, 0x00, 0x00, 0x02, 0x06, 0x01, 0x00, 0x04, 0x0b, 0x08, 0x00, 0x09, 0x00, 0x00, 0x00
        /*0020*/ 	.byte	0x00, 0x00, 0x00, 0x00


//--------------------- .nv.info._Z17evaluate_worklistiPiS_S_S_S_S_S_S_S_S_S_S_ --------------------------
	.section	.nv.info._Z17evaluate_worklistiPiS_S_S_S_S_S_S_S_S_S_S_,"",@"SHT_CUDA_INFO"
	.sectionflags	@""
	.align	4


	//----- nvinfo : EIATTR_CUDA_API_VERSION
	.align		4
        /*0000*/ 	.byte	0x04, 0x37
        /*0002*/ 	.short	(.L_13 - .L_12)
.L_12:
        /*0004*/ 	.word	0x00000082


	//----- nvinfo : EIATTR_KPARAM_INFO
	.align		4
.L_13:
        /*0008*/ 	.byte	0x04, 0x17
        /*000a*/ 	.short	(.L_15 - .L_14)
.L_14:
        /*000c*/ 	.word	0x00000000
        /*0010*/ 	.short	0x000c
        /*0012*/ 	.short	0x0060
        /*0014*/ 	.byte	0x00, 0xf5, 0x21, 0x00


	//----- nvinfo : EIATTR_KPARAM_INFO
	.align		4
.L_15:
        /*0018*/ 	.byte	0x04, 0x17
        /*001a*/ 	.short	(.L_17 - .L_16)
.L_16:
        /*001c*/ 	.word	0x00000000
        /*0020*/ 	.short	0x000b
        /*0022*/ 	.short	0x0058
        /*0024*/ 	.byte	0x00, 0xf5, 0x21, 0x00


	//----- nvinfo : EIATTR_KPARAM_INFO
	.align		4
.L_17:
        /*0028*/ 	.byte	0x04, 0x17
        /*002a*/ 	.short	(.L_19 - .L_18)
.L_18:
        /*002c*/ 	.word	0x00000000
        /*0030*/ 	.short	0x000a
        /*0032*/ 	.short	0x0050
        /*0034*/ 	.byte	0x00, 0xf5, 0x21, 0x00


	//----- nvinfo : EIATTR_KPARAM_INFO
	.align		4
.L_19:
        /*0038*/ 	.byte	0x04, 0x17
        /*003a*/ 	.short	(.L_21 - .L_20)
.L_20:
        /*003c*/ 	.word	0x00000000
        /*0040*/ 	.short	0x0009
        /*0042*/ 	.short	0x0048
        /*0044*/ 	.byte	0x00, 0xf5, 0x21, 0x00


	//----- nvinfo : EIATTR_KPARAM_INFO
	.align		4
.L_21:
        /*0048*/ 	.byte	0x04, 0x17
        /*004a*/ 	.short	(.L_23 - .L_22)
.L_22:
        /*004c*/ 	.word	0x00000000
        /*0050*/ 	.short	0x0008
        /*0052*/ 	.short	0x0040
        /*0054*/ 	.byte	0x00, 0xf5, 0x21, 0x00


	//----- nvinfo : EIATTR_KPARAM_INFO
	.align		4
.L_23:
        /*0058*/ 	.byte	0x04, 0x17
        /*005a*/ 	.short	(.L_25 - .L_24)
.L_24:
        /*005c*/ 	.word	0x00000000
        /*0060*/ 	.short	0x0007
        /*0062*/ 	.short	0x0038
        /*0064*/ 	.byte	0x00, 0xf5, 0x21, 0x00


	//----- nvinfo : EIATTR_KPARAM_INFO
	.align		4
.L_25:
        /*0068*/ 	.byte	0x04, 0x17
        /*006a*/ 	.short	(.L_27 - .L_26)
.L_26:
        /*006c*/ 	.word	0x00000000
        /*0070*/ 	.short	0x0006
        /*0072*/ 	.short	0x0030
        /*0074*/ 	.byte	0x00, 0xf5, 0x21, 0x00


	//----- nvinfo : EIATTR_KPARAM_INFO
	.align		4
.L_27:
        /*0078*/ 	.byte	0x04, 0x17
        /*007a*/ 	.short	(.L_29 - .L_28)
.L_28:
        /*007c*/ 	.word	0x00000000
        /*0080*/ 	.short	0x0005
        /*0082*/ 	.short	0x0028
        /*0084*/ 	.byte	0x00, 0xf5, 0x21, 0x00


	//----- nvinfo : EIATTR_KPARAM_INFO
	.align		4
.L_29:
        /*0088*/ 	.byte	0x04, 0x17
        /*008a*/ 	.short	(.L_31 - .L_30)
.L_30:
        /*008c*/ 	.word	0x00000000
        /*0090*/ 	.short	0x0004
        /*0092*/ 	.short	0x0020
        /*0094*/ 	.byte	0x00, 0xf5, 0x21, 0x00


	//----- nvinfo : EIATTR_KPARAM_INFO
	.align		4
.L_31:
        /*0098*/ 	.byte	0x04, 0x17
        /*009a*/ 	.short	(.L_33 - .L_32)
.L_32:
        /*009c*/ 	.word	0x00000000
        /*00a0*/ 	.short	0x0003
        /*00a2*/ 	.short	0x0018
        /*00a4*/ 	.byte	0x00, 0xf5, 0x21, 0x00


	//----- nvinfo : EIATTR_KPARAM_INFO
	.align		4
.L_33:
        /*00a8*/ 	.byte	0x04, 0x17
        /*00aa*/ 	.short	(.L_35 - .L_34)
.L_34:
        /*00ac*/ 	.word	0x00000000
        /*00b0*/ 	.short	0x0002
        /*00b2*/ 	.short	0x0010
        /*00b4*/ 	.byte	0x00, 0xf5, 0x21, 0x00


	//----- nvinfo : EIATTR_KPARAM_INFO
	.align		4
.L_35:
        /*00b8*/ 	.byte	0x04, 0x17
        /*00ba*/ 	.short	(.L_37 - .L_36)
.L_36:
        /*00bc*/ 	.word	0x00000000
        /*00c0*/ 	.short	0x0001
        /*00c2*/ 	.short	0x0008
        /*00c4*/ 	.byte	0x00, 0xf5, 0x21, 0x00


	//----- nvinfo : EIATTR_KPARAM_INFO
	.align		4
.L_37:
        /*00c8*/ 	.byte	0x04, 0x17
        /*00ca*/ 	.short	(.L_39 - .L_38)
.L_38:
        /*00cc*/ 	.word	0x00000000
        /*00d0*/ 	.short	0x0000
        /*00d2*/ 	.short	0x0000
        /*00d4*/ 	.byte	0x00, 0xf0, 0x11, 0x00


	//----- nvinfo : EIATTR_SPARSE_MMA_MASK
	.align		4
.L_39:
        /*00d8*/ 	.byte	0x03, 0x50
        /*00da*/ 	.short	0x0000


	//----- nvinfo : EIATTR_MAXREG_COUNT
	.align		4
        /*00dc*/ 	.byte	0x03, 0x1b
        /*00de*/ 	.short	0x00ff


	//----- nvinfo : EIATTR_MERCURY_ISA_VERSION
	.align		4
        /*00e0*/ 	.byte	0x03, 0x5f
        /*00e2*/ 	.short	0x0101


	//----- nvinfo : EIATTR_VRC_CTA_INIT_COUNT
	.align		4
        /*00e4*/ 	.byte	0x02, 0x4a
	.zero		1
	.zero		1


	//----- nvinfo : EIATTR_EXIT_INSTR_OFFSETS
	.align		4
        /*00e8*/ 	.byte	0x04, 0x1c
        /*00ea*/ 	.short	(.L_41 - .L_40)


	//   ....[0]....
.L_40:
        /*00ec*/ 	.word	0x00000070


	//   ....[1]....
        /*00f0*/ 	.word	0x000000d0


	//   ....[2]....
        /*00f4*/ 	.word	0x00000490


	//----- nvinfo : EIATTR_CRS_STACK_SIZE
	.align		4
.L_41:
        /*00f8*/ 	.byte	0x04, 0x1e
        /*00fa*/ 	.short	(.L_43 - .L_42)
.L_42:
        /*00fc*/ 	.word	0x00000000


	//----- nvinfo : EIATTR_CBANK_PARAM_SIZE
	.align		4
.L_43:
        /*0100*/ 	.byte	0x03, 0x19
        /*0102*/ 	.short	0x0068


	//----- nvinfo : EIATTR_PARAM_CBANK
	.align		4
        /*0104*/ 	.byte	0x04, 0x0a
        /*0106*/ 	.short	(.L_45 - .L_44)
	.align		4
.L_44:
        /*0108*/ 	.word	index@(.nv.constant0._Z17evaluate_worklistiPiS_S_S_S_S_S_S_S_S_S_S_)
        /*010c*/ 	.short	0x0380
        /*010e*/ 	.short	0x0068


	//----- nvinfo : EIATTR_SW_WAR
	.align		4
.L_45:
        /*0110*/ 	.byte	0x04, 0x36
        /*0112*/ 	.short	(.L_47 - .L_46)
.L_46:
        /*0114*/ 	.word	0x00000008
.L_47:


//--------------------- .nv.info._Z13fill_worklistiPiS_S_S_S_S_ --------------------------
	.section	.nv.info._Z13fill_worklistiPiS_S_S_S_S_,"",@"SHT_CUDA_INFO"
	.sectionflags	@""
	.align	4


	//----- nvinfo : EIATTR_CUDA_API_VERSION
	.align		4
        /*0000*/ 	.byte	0x04, 0x37
        /*0002*/ 	.short	(.L_49 - .L_48)
.L_48:
        /*0004*/ 	.word	0x00000082


	//----- nvinfo : EIATTR_KPARAM_INFO
	.align		4
.L_49:
        /*0008*/ 	.byte	0x04, 0x17
        /*000a*/ 	.short	(.L_51 - .L_50)
.L_50:
        /*000c*/ 	.word	0x00000000
        /*0010*/ 	.short	0x0006
        /*0012*/ 	.short	0x0030
        /*0014*/ 	.byte	0x00, 0xf5, 0x21, 0x00


	//----- nvinfo : EIATTR_KPARAM_INFO
	.align		4
.L_51:
        /*0018*/ 	.byte	0x04, 0x17
        /*001a*/ 	.short	(.L_53 - .L_52)
.L_52:
        /*001c*/ 	.word	0x00000000
        /*0020*/ 	.short	0x0005
        /*0022*/ 	.short	0x0028
        /*0024*/ 	.byte	0x00, 0xf5, 0x21, 0x00


	//----- nvinfo : EIATTR_KPARAM_INFO
	.align		4
.L_53:
        /*0028*/ 	.byte	0x04, 0x17
        /*002a*/ 	.short	(.L_55 - .L_54)
.L_54:
        /*002c*/ 	.word	0x00000000
        /*0030*/ 	.short	0x0004
        /*0032*/ 	.short	0x0020
        /*0034*/ 	.byte	0x00, 0xf5, 0x21, 0x00


	//----- nvinfo : EIATTR_KPARAM_INFO
	.align		4
.L_55:
        /*0038*/ 	.byte	0x04, 0x17
        /*003a*/ 	.short	(.L_57 - .L_56)
.L_56:
        /*003c*/ 	.word	0x00000000
        /*0040*/ 	.short	0x0003
        /*0042*/ 	.short	0x0018
        /*0044*/ 	.byte	0x00, 0xf5, 0x21, 0x00


	//----- nvinfo : EIATTR_KPARAM_INFO
	.align		4
.L_57:
        /*0048*/ 	.byte	0x04, 0x17
        /*004a*/ 	.short	(.L_59 - .L_58)
.L_58:
        /*004c*/ 	.word	0x00000000
        /*0050*/ 	.short	0x0002
        /*0052*/ 	.short	0x0010
        /*0054*/ 	.byte	0x00, 0xf5, 0x21, 0x00


	//----- nvinfo : EIATTR_KPARAM_INFO
	.align		4
.L_59:
        /*0058*/ 	.byte	0x04, 0x17
        /*005a*/ 	.short	(.L_61 - .L_60)
.L_60:
        /*005c*/ 	.word	0x00000000
        /*0060*/ 	.short	0x0001
        /*0062*/ 	.short	0x0008
        /*0064*/ 	.byte	0x00, 0xf5, 0x21, 0x00


	//----- nvinfo : EIATTR_KPARAM_INFO
	.align		4
.L_61:
        /*0068*/ 	.byte	0x04, 0x17
        /*006a*/ 	.short	(.L_63 - .L_62)
.L_62:
        /*006c*/ 	.word	0x00000000
        /*0070*/ 	.short	0x0000
        /*0072*/ 	.short	0x0000
        /*0074*/ 	.byte	0x00, 0xf0, 0x11, 0x00


	//----- nvinfo : EIATTR_SPARSE_MMA_MASK
	.align		4
.L_63:
        /*0078*/ 	.byte	0x03, 0x50
        /*007a*/ 	.short	0x0000


	//----- nvinfo : EIATTR_MAXREG_COUNT
	.align		4
        /*007c*/ 	.byte	0x03, 0x1b
        /*007e*/ 	.short	0x00ff


	//----- nvinfo : EIATTR_MERCURY_ISA_VERSION
	.align		4
        /*0080*/ 	.byte	0x03, 0x5f
        /*0082*/ 	.short	0x0101


	//----- nvinfo : EIATTR_VRC_CTA_INIT_COUNT
	.align		4
        /*0084*/ 	.byte	0x02, 0x4a
	.zero		1
	.zero		1


	//----- nvinfo : EIATTR_EXIT_INSTR_OFFSETS
	.align		4
        /*0088*/ 	.byte	0x04, 0x1c
        /*008a*/ 	.short	(.L_65 - .L_64)


	//   ....[0]....
.L_64:
        /*008c*/ 	.word	0x00000070


	//   ....[1]....
        /*0090*/ 	.word	0x000001a0


	//----- nvinfo : EIATTR_CBANK_PARAM_SIZE
	.align		4
.L_65:
        /*0094*/ 	.byte	0x03, 0x19
        /*0096*/ 	.short	0x0038


	//----- nvinfo : EIATTR_PARAM_CBANK
	.align		4
        /*0098*/ 	.byte	0x04, 0x0a
        /*009a*/ 	.short	(.L_67 - .L_66)
	.align		4
.L_66:
        /*009c*/ 	.word	index@(.nv.constant0._Z13fill_worklistiPiS_S_S_S_S_)
        /*00a0*/ 	.short	0x0380
        /*00a2*/ 	.short	0x0038


	//----- nvinfo : EIATTR_SW_WAR
	.align		4
.L_67:
        /*00a4*/ 	.byte	0x04, 0x36
        /*00a6*/ 	.short	(.L_69 - .L_68)
.L_68:
        /*00a8*/ 	.word	0x00000008
.L_69:


//--------------------- .nv.callgraph             --------------------------
	.section	.nv.callgraph,"",@"SHT_CUDA_CALLGRAPH"
	.align	4
	.sectionentsize	8
	.align		4
        /*0000*/ 	.word	0x00000000
	.align		4
        /*0004*/ 	.word	0xffffffff
	.align		4
        /*0008*/ 	.word	0x00000000
	.align		4
        /*000c*/ 	.word	0xfffffffe
	.align		4
        /*0010*/ 	.word	0x00000000
	.align		4
        /*0014*/ 	.word	0xfffffffd
	.align		4
        /*0018*/ 	.word	0x00000000
	.align		4
        /*001c*/ 	.word	0xfffffffc


//--------------------- .text._Z17evaluate_worklistiPiS_S_S_S_S_S_S_S_S_S_S_ --------------------------
	.section	.text._Z17evaluate_worklistiPiS_S_S_S_S_S_S_S_S_S_S_,"ax",@progbits
	.align	128
        .global         _Z17evaluate_worklistiPiS_S_S_S_S_S_S_S_S_S_S_
        .type           _Z17evaluate_worklistiPiS_S_S_S_S_S_S_S_S_S_S_,@function
        .size           _Z17evaluate_worklistiPiS_S_S_S_S_S_S_S_S_S_S_,(.L_x_9 - _Z17evaluate_worklistiPiS_S_S_S_S_S_S_S_S_S_S_)
        .other          _Z17evaluate_worklistiPiS_S_S_S_S_S_S_S_S_S_S_,@"STO_CUDA_ENTRY STV_DEFAULT"
_Z17evaluate_worklistiPiS_S_S_S_S_S_S_S_S_S_S_:
.text._Z17evaluate_worklistiPiS_S_S_S_S_S_S_S_S_S_S_:
[----:B------:R-:W-:Y:S01]  /*0000*/  LDC R1, c[0x0][0x37c] ;  /* 0x0000df00ff017b82 */ /* 0x000fe20000000800 */
[----:B------:R-:W0:Y:S07]  /*0010*/  S2R R0, SR_TID.X ;  /* 0x0000000000007919 */ /* 0x000e2e0000002100 */
[----:B------:R-:W0:Y:S01]  /*0020*/  S2UR UR4, SR_CTAID.X ;  /* 0x00000000000479c3 */ /* 0x000e220000002500 */
[----:B------:R-:W1:Y:S07]  /*0030*/  LDCU UR5, c[0x0][0x380] ;  /* 0x00007000ff0577ac */ /* 0x000e6e0008000800 */
[----:B------:R-:W0:Y:S02]  /*0040*/  LDC R9, c[0x0][0x360] ;  /* 0x0000d800ff097b82 */ /* 0x000e240000000800 */
[----:B0-----:R-:W-:-:S05]  /*0050*/  IMAD R9, R9, UR4, R0 ;  /* 0x0000000409097c24 */ /* 0x001fca000f8e0200 */
[----:B-1----:R-:W-:-:S13]  /*0060*/  ISETP.GE.AND P0, PT, R9, UR5, PT ;  /* 0x0000000509007c0c */ /* 0x002fda000bf06270 */
[----:B------:R-:W-:Y:S05]  /*0070*/  @P0 EXIT ;  /* 0x000000000000094d */ /* 0x000fea0003800000 */
[----:B------:R-:W0:Y:S01]  /*0080*/  LDC.64 R2, c[0x0][0x3c0] ;  /* 0x0000f000ff027b82 */ /* 0x000e220000000a00 */
[----:B------:R-:W1:Y:S01]  /*0090*/  LDCU.64 UR4, c[0x0][0x358] ;  /* 0x00006b00ff0477ac */ /* 0x000e620008000a00 */
[----:B0-----:R-:W-:-:S05]  /*00a0*/  IMAD.WIDE R2, R9, 0x4, R2 ;  /* 0x0000000409027825 */ /* 0x001fca00078e0202 */
[----:B-1----:R-:W2:Y:S02]  /*00b0*/  LDG.E R8, desc[UR4][R2.64] ;  /* 0x0000000402087981 */ /* 0x002ea4000c1e1900 */
[----:B--2---:R-:W-:-:S13]  /*00c0*/  ISETP.GE.AND P0, PT, R8, 0x1, PT ;  /* 0x000000010800780c */ /* 0x004fda0003f06270 */
[----:B------:R-:W-:Y:S05]  /*00d0*/  @!P0 EXIT ;  /* 0x000000000000894d */ /* 0x000fea0003800000 */
[----:B------:R-:W0:Y:S01]  /*00e0*/  LDC.64 R4, c[0x0][0x390] ;  /* 0x0000e400ff047b82 */ /* 0x000e220000000a00 */
[----:B------:R-:W-:-:S07]  /*00f0*/  HFMA2 R0, -RZ, RZ, 0, 1.430511474609375e-06 ;  /* 0x00000018ff007431 */ /* 0x000fce00000001ff */
[----:B------:R-:W1:Y:S01]  /*0100*/  LDC.64 R6, c[0x0][0x3b8] ;  /* 0x0000ee00ff067b82 */ /* 0x000e620000000a00 */
[C---:B------:R-:W-:Y:S02]  /*0110*/  IMAD R0, R9.reuse, R0, -0x1 ;  /* 0xffffffff09007424 */ /* 0x040fe400078e0200 */
[----:B0-----:R-:W-:-:S04]  /*0120*/  IMAD.WIDE R4, R9, 0x4, R4 ;  /* 0x0000000409047825 */ /* 0x001fc800078e0204 */
[----:B-1----:R-:W-:Y:S01]  /*0130*/  IMAD.WIDE R6, R9, 0x4, R6 ;  /* 0x0000000409067825 */ /* 0x002fe200078e0206 */
[----:B------:R-:W-:-:S03]  /*0140*/  MOV R9, R8 ;  /* 0x0000000800097202 */ /* 0x000fc60000000f00 */
[----:B------:R-:W-:-:S07]  /*0150*/  IMAD.MOV.U32 R8, RZ, RZ, RZ ;  /* 0x000000ffff087224 */ /* 0x000fce00078e00ff */
.L_x_6:
[----:B0-----:R-:W2:Y:S01]  /*0160*/  LDG.E R11, desc[UR4][R4.64] ;  /* 0x00000004040b7981 */ /* 0x001ea2000c1e1900 */
[----:B------:R-:W0:Y:S01]  /*0170*/  LDC.64 R12, c[0x0][0x388] ;  /* 0x0000e200ff0c7b82 */ /* 0x000e220000000a00 */
[----:B--2---:R-:W-:-:S05]  /*0180*/  IADD3 R11, PT, PT, R11, R8, RZ ;  /* 0x000000080b0b7210 */ /* 0x004fca0007ffe0ff */
[----:B0-----:R-:W-:Y:S02]  /*0190*/  IMAD.WIDE R12, R11, 0x4, R12 ;  /* 0x000000040b0c7825 */ /* 0x001fe400078e020c */
[----:B------:R-:W0:Y:S04]  /*01a0*/  LDC.64 R10, c[0x0][0x3d0] ;  /* 0x0000f400ff0a7b82 */ /* 0x000e280000000a00 */
[----:B------:R-:W0:Y:S02]  /*01b0*/  LDG.E R12, desc[UR4][R12.64] ;  /* 0x000000040c0c7981 */ /* 0x000e24000c1e1900 */
[----:B0-----:R-:W-:-:S05]  /*01c0*/  IMAD.WIDE R10, R12, 0x4, R10 ;  /* 0x000000040c0a7825 */ /* 0x001fca00078e020a */
[----:B------:R-:W2:Y:S01]  /*01d0*/  LDG.E R21, desc[UR4][R10.64] ;  /* 0x000000040a157981 */ /* 0x000ea2000c1e1900 */
[----:B------:R-:W-:Y:S01]  /*01e0*/  BSSY.RECONVERGENT B0, `(.L_x_0) ;  /* 0x0000027000007945 */ /* 0x000fe20003800200 */
[----:B--2---:R-:W-:-:S13]  /*01f0*/  ISETP.GE.AND P0, PT, R21, 0x1, PT ;  /* 0x000000011500780c */ /* 0x004fda0003f06270 */
[----:B------:R-:W-:Y:S05]  /*0200*/  @!P0 BRA `(.L_x_1) ;  /* 0x0000000000708947 */ /* 0x000fea0003800000 */
[----:B------:R-:W0:Y:S01]  /*0210*/  LDC.64 R16, c[0x0][0x3c8] ;  /* 0x0000f200ff107b82 */ /* 0x000e220000000a00 */
[----:B------:R1:W5:Y:S07]  /*0220*/  LDG.E R13, desc[UR4][R6.64] ;  /* 0x00000004060d7981 */ /* 0x00036e000c1e1900 */
[----:B------:R-:W2:Y:S01]  /*0230*/  LDC.64 R14, c[0x0][0x3e0] ;  /* 0x0000f800ff0e7b82 */ /* 0x000ea20000000a00 */
[----:B0-----:R-:W-:-:S06]  /*0240*/  IMAD.WIDE R16, R12, 0x4, R16 ;  /* 0x000000040c107825 */ /* 0x001fcc00078e0210 */
[----:B------:R-:W3:Y:S01]  /*0250*/  LDG.E R17, desc[UR4][R16.64] ;  /* 0x0000000410117981 */ /* 0x000ee2000c1e1900 */
[----:B------:R-:W-:Y:S01]  /*0260*/  HFMA2 R18, -RZ, RZ, 0, 0 ;  /* 0x00000000ff127431 */ /* 0x000fe200000001ff */
[----:B------:R-:W-:Y:S01]  /*0270*/  BSSY.RELIABLE B1, `(.L_x_2) ;  /* 0x000000b000017945 */ /* 0x000fe20003800100 */
[----:B-123--:R-:W-:-:S07]  /*0280*/  IMAD.IADD R19, R0, 0x1, R17 ;  /* 0x0000000100137824 */ /* 0x00efce00078e0211 */
.L_x_4:
[----:B------:R-:W-:-:S05]  /*0290*/  IADD3 R17, PT, PT, R19, R18, RZ ;  /* 0x0000001213117210 */ /* 0x000fca0007ffe0ff */
[----:B------:R-:W-:-:S06]  /*02a0*/  IMAD.WIDE R16, R17, 0x4, R14 ;  /* 0x0000000411107825 */ /* 0x000fcc00078e020e */
[----:B------:R-:W2:Y:S02]  /*02b0*/  LDG.E R16, desc[UR4][R16.64] ;  /* 0x0000000410107981 */ /* 0x000ea4000c1e1900 */
[----:B--2--5:R-:W-:-:S13]  /*02c0*/  ISETP.NE.AND P0, PT, R16, R13, PT ;  /* 0x0000000d1000720c */ /* 0x024fda0003f05270 */
[----:B------:R-:W-:Y:S05]  /*02d0*/  @!P0 BREAK.RELIABLE B1 ;  /* 0x0000000000018942 */ /* 0x000fea0003800100 */
[----:B------:R-:W-:Y:S05]  /*02e0*/  @!P0 BRA `(.L_x_3) ;  /* 0x0000000000588947 */ /* 0x000fea0003800000 */
[----:B------:R-:W-:-:S04]  /*02f0*/  IADD3 R18, PT, PT, R18, 0x1, RZ ;  /* 0x0000000112127810 */ /* 0x000fc80007ffe0ff */
[----:B------:R-:W-:-:S13]  /*0300*/  ISETP.GE.AND P0, PT, R18, R21, PT ;  /* 0x000000151200720c */ /* 0x000fda0003f06270 */
[----:B------:R-:W-:Y:S05]  /*0310*/  @!P0 BRA `(.L_x_4) ;  /* 0xfffffffc00dc8947 */ /* 0x000fea000383ffff */
[----:B------:R-:W-:Y:S05]  /*0320*/  BSYNC.RELIABLE B1 ;  /* 0x0000000000017941 */ /* 0x000fea0003800100 */
.L_x_2:
[----:B------:R-:W-:-:S07]  /*0330*/  IMAD.MOV.U32 R9, RZ, RZ, RZ ;  /* 0x000000ffff097224 */ /* 0x000fce00078e00ff */
.L_x_5:
[----:B------:R-:W-:-:S05]  /*0340*/  IADD3 R17, PT, PT, R19, R9, RZ ;  /* 0x0000000913117210 */ /* 0x000fca0007ffe0ff */
[----:B------:R-:W-:-:S05]  /*0350*/  IMAD.WIDE R16, R17, 0x4, R14 ;  /* 0x0000000411107825 */ /* 0x000fca00078e020e */
[----:B------:R-:W2:Y:S02]  /*0360*/  LDG.E R13, desc[UR4][R16.64] ;  /* 0x00000004100d7981 */ /* 0x000ea4000c1e1900 */
[----:B--2---:R-:W-:-:S05]  /*0370*/  IADD3 R13, PT, PT, R13, 0x1, RZ ;  /* 0x000000010d0d7810 */ /* 0x004fca0007ffe0ff */
[----:B------:R0:W-:Y:S04]  /*0380*/  STG.E desc[UR4][R16.64], R13 ;  /* 0x0000000d10007986 */ /* 0x0001e8000c101904 */
[----:B------:R-:W2:Y:S01]  /*0390*/  LDG.E R18, desc[UR4][R10.64] ;  /* 0x000000040a127981 */ /* 0x000ea2000c1e1900 */
[----:B------:R-:W-:-:S05]  /*03a0*/  VIADD R9, R9, 0x1 ;  /* 0x0000000109097836 */ /* 0x000fca0000000000 */
[----:B--2---:R-:W-:-:S13]  /*03b0*/  ISETP.GE.AND P0, PT, R9, R18, PT ;  /* 0x000000120900720c */ /* 0x004fda0003f06270 */
[----:B0-----:R-:W-:Y:S05]  /*03c0*/  @!P0 BRA `(.L_x_5) ;  /* 0xfffffffc00dc8947 */ /* 0x001fea000383ffff */
.L_x_1:
[----:B------:R-:W0:Y:S02]  /*03d0*/  LDC.64 R10, c[0x0][0x3a0] ;  /* 0x0000e800ff0a7b82 */ /* 0x000e240000000a00 */
[----:B0-----:R-:W-:-:S06]  /*03e0*/  IMAD.WIDE R12, R12, 0x4, R10 ;  /* 0x000000040c0c7825 */ /* 0x001fcc00078e020a */
[----:B------:R-:W0:Y:S01]  /*03f0*/  LDC.64 R10, c[0x0][0x3d8] ;  /* 0x0000f600ff0a7b82 */ /* 0x000e220000000a00 */
[----:B------:R-:W0:Y:S01]  /*0400*/  LDG.E R13, desc[UR4][R12.64] ;  /* 0x000000040c0d7981 */ /* 0x000e22000c1e1900 */
[----:B------:R-:W-:Y:S01]  /*0410*/  MOV R15, 0x186a2 ;  /* 0x000186a2000f7802 */ /* 0x000fe20000000f00 */
[----:B0-----:R-:W-:-:S05]  /*0420*/  IMAD.WIDE R10, R13, 0x4, R10 ;  /* 0x000000040d0a7825 */ /* 0x001fca00078e020a */
[----:B------:R0:W-:Y:S04]  /*0430*/  REDG.E.INC.STRONG.GPU desc[UR4][R10.64], R15 ;  /* 0x0000000f0a00798e */ /* 0x0001e8000d92e104 */
[----:B------:R0:W5:Y:S02]  /*0440*/  LDG.E R9, desc[UR4][R2.64] ;  /* 0x0000000402097981 */ /* 0x000164000c1e1900 */
.L_x_3:
[----:B------:R-:W-:Y:S05]  /*0450*/  BSYNC.RECONVERGENT B0 ;  /* 0x0000000000007941 */ /* 0x000fea0003800200 */
.L_x_0:
[----:B------:R-:W-:-:S04]  /*0460*/  IADD3 R8, PT, PT, R8, 0x1, RZ ;  /* 0x0000000108087810 */ /* 0x000fc80007ffe0ff */
[----:B-----5:R-:W-:-:S13]  /*0470*/  ISETP.GE.AND P0, PT, R8, R9, PT ;  /* 0x000000090800720c */ /* 0x020fda0003f06270 */
[----:B------:R-:W-:Y:S05]  /*0480*/  @!P0 BRA `(.L_x_6) ;  /* 0xfffffffc00348947 */ /* 0x000fea000383ffff */
[----:B------:R-:W-:Y:S05]  /*0490*/  EXIT ;  /* 0x000000000000794d */ /* 0x000fea0003800000 */
.L_x_7:
[----:B------:R-:W-:-:S00]  /*04a0*/  BRA `(.L_x_7) ;  /* 0xfffffffc00fc7947 */ /* 0x000fc0000383ffff */
[----:B------:R-:W-:-:S00]  /*04b0*/  NOP ;  /* 0x0000000000007918 */ /* 0x000fc00000000000 */
        /* <DEDUP_REMOVED lines=12> */
.L_x_9:


//--------------------- .text._Z13fill_worklistiPiS_S_S_S_S_ --------------------------
	.section	.text._Z13fill_worklistiPiS_S_S_S_S_,"ax",@progbits
	.align	128
        .global         _Z13fill_worklistiPiS_S_S_S_S_
        .type           _Z13fill_worklistiPiS_S_S_S_S_,@function
        .size           _Z13fill_worklistiPiS_S_S_S_S_,(.L_x_10 - _Z13fill_worklistiPiS_S_S_S_S_)
        .other          _Z13fill_worklistiPiS_S_S_S_S_,@"STO_CUDA_ENTRY STV_DEFAULT"
_Z13fill_worklistiPiS_S_S_S_S_:
.text._Z13fill_worklistiPiS_S_S_S_S_:
        /* <DEDUP_REMOVED lines=9> */
[----:B------:R-:W1:Y:S07]  /*0090*/  LDCU.64 UR4, c[0x0][0x358] ;  /* 0x00006b00ff0477ac */ /* 0x000e6e0008000a00 */
[----:B------:R-:W2:Y:S08]  /*00a0*/  LDC.64 R6, c[0x0][0x3a8] ;  /* 0x0000ea00ff067b82 */ /* 0x000eb00000000a00 */
[----:B------:R-:W3:Y:S01]  /*00b0*/  LDC.64 R4, c[0x0][0x3b0] ;  /* 0x0000ec00ff047b82 */ /* 0x000ee20000000a00 */
[----:B0-----:R-:W-:-:S07]  /*00c0*/  IMAD.WIDE R2, R11, 0x4, R2 ;  /* 0x000000040b027825 */ /* 0x001fce00078e0202 */
[----:B------:R-:W0:Y:S01]  /*00d0*/  LDC.64 R8, c[0x0][0x390] ;  /* 0x0000e400ff087b82 */ /* 0x000e220000000a00 */
[----:B-1----:R-:W3:Y:S01]  /*00e0*/  LDG.E R3, desc[UR4][R2.64] ;  /* 0x0000000402037981 */ /* 0x002ee2000c1e1900 */
[----:B--2---:R-:W-:-:S06]  /*00f0*/  IMAD.WIDE R6, R11, 0x4, R6 ;  /* 0x000000040b067825 */ /* 0x004fcc00078e0206 */
[----:B------:R-:W2:Y:S01]  /*0100*/  LDG.E R7, desc[UR4][R6.64] ;  /* 0x0000000406077981 */ /* 0x000ea2000c1e1900 */
[----:B---3--:R-:W-:-:S04]  /*0110*/  IMAD.WIDE R4, R3, 0x4, R4 ;  /* 0x0000000403047825 */ /* 0x008fc800078e0204 */
[----:B------:R-:W-:Y:S01]  /*0120*/  HFMA2 R15, -RZ, RZ, 5.9604644775390625e-08, -0.00010120868682861328125 ;  /* 0x000186a2ff0f7431 */ /* 0x000fe200000001ff */
[----:B------:R-:W1:Y:S01]  /*0130*/  LDC.64 R2, c[0x0][0x388] ;  /* 0x0000e200ff027b82 */ /* 0x000e620000000a00 */
[----:B------:R-:W2:Y:S02]  /*0140*/  LDG.E R4, desc[UR4][R4.64] ;  /* 0x0000000404047981 */ /* 0x000ea4000c1e1900 */
[----:B--2---:R-:W-:-:S05]  /*0150*/  IADD3 R13, PT, PT, R4, R7, RZ ;  /* 0x00000007040d7210 */ /* 0x004fca0007ffe0ff */
[----:B0-----:R-:W-:-:S06]  /*0160*/  IMAD.WIDE R8, R13, 0x4, R8 ;  /* 0x000000040d087825 */ /* 0x001fcc00078e0208 */
[----:B------:R-:W1:Y:S02]  /*0170*/  ATOMG.E.INC.STRONG.GPU PT, R9, desc[UR4][R8.64], R15 ;  /* 0x8000000f080979a8 */ /* 0x000e6400099ef104 */
[----:B-1----:R-:W-:-:S05]  /*0180*/  IMAD.WIDE R2, R9, 0x4, R2 ;  /* 0x0000000409027825 */ /* 0x002fca00078e0202 */
[----:B------:R-:W-:Y:S01]  /*0190*/  STG.E desc[UR4][R2.64], R11 ;  /* 0x0000000b02007986 */ /* 0x000fe2000c101904 */
[----:B------:R-:W-:Y:S05]  /*01a0*/  EXIT ;  /* 0x000000000000794d */ /* 0x000fea0003800000 */
.L_x_8:
        /* <DEDUP_REMOVED lines=13> */
.L_x_10:


//--------------------- .nv.shared.reserved.0     --------------------------
	.section	.nv.shared.reserved.0,"aw",@nobits
	.weak		__nv_reservedSMEM_offset_0_alias
	.size		__nv_reservedSMEM_offset_0_alias, 0, 64
	.other		__nv_reservedSMEM_offset_0_alias,@"STO_CUDA_RESERVED_SHARED STV_DEFAULT"
__nv_reservedSMEM_offset_0_alias:
	.zero		0
	.zero		64


//--------------------- .nv.constant0._Z17evaluate_worklistiPiS_S_S_S_S_S_S_S_S_S_S_ --------------------------
	.section	.nv.constant0._Z17evaluate_worklistiPiS_S_S_S_S_S_S_S_S_S_S_,"a",@progbits
	.sectionflags	@""
	.align	4
.nv.constant0._Z17evaluate_worklistiPiS_S_S_S_S_S_S_S_S_S_S_:
	.zero		1000


//--------------------- .nv.constant0._Z13fill_worklistiPiS_S_S_S_S_ --------------------------
	.section	.nv.constant0._Z13fill_worklistiPiS_S_S_S_S_,"a",@progbits
	.sectionflags	@""
	.align	4
.nv.constant0._Z13fill_worklistiPiS_S_S_S_S_:
	.zero		952


//--------------------- SYMBOLS --------------------------

	.type		.nv.reservedSmem.offset0,@object
	.size		.nv.reservedSmem.offset0,0x4
